	.headerflags	@"EF_CUDA_TEXMODE_UNIFIED EF_CUDA_64BIT_ADDRESS EF_CUDA_SM86 EF_CUDA_VIRTUAL_SM(EF_CUDA_SM86)"
	.elftype	@"ET_EXEC"


//--------------------- .nv.info                  --------------------------
	.section	.nv.info,"",@"SHT_CUDA_INFO"
	.align	4


	//----- nvinfo : EIATTR_REGCOUNT
	.align		4
        /*0000*/ 	.byte	0x04, 0x2f
        /*0002*/ 	.short	(.L_1 - .L_0)
	.align		4
.L_0:
        /*0004*/ 	.word	index@(triton_poi_fused__to_copy_1)
        /*0008*/ 	.word	0x00000014


	//----- nvinfo : EIATTR_MIN_STACK_SIZE
	.align		4
.L_1:
        /*000c*/ 	.byte	0x04, 0x12
        /*000e*/ 	.short	(.L_3 - .L_2)
	.align		4
.L_2:
        /*0010*/ 	.word	index@(triton_poi_fused__to_copy_1)
        /*0014*/ 	.word	0x00000000


	//----- nvinfo : EIATTR_FRAME_SIZE
	.align		4
.L_3:
        /*0018*/ 	.byte	0x04, 0x11
        /*001a*/ 	.short	(.L_5 - .L_4)
	.align		4
.L_4:
        /*001c*/ 	.word	index@(triton_poi_fused__to_copy_1)
        /*0020*/ 	.word	0x00000000


	//----- nvinfo : EIATTR_MIN_STACK_SIZE
	.align		4
.L_5:
        /*0024*/ 	.byte	0x04, 0x12
        /*0026*/ 	.short	(.L_7 - .L_6)
	.align		4
.L_6:
        /*0028*/ 	.word	index@(triton_poi_fused__to_copy_1)
        /*002c*/ 	.word	0x00000000
.L_7:


//--------------------- .nv.info.triton_poi_fused__to_copy_1 --------------------------
	.section	.nv.info.triton_poi_fused__to_copy_1,"",@"SHT_CUDA_INFO"
	.sectionflags	@""
	.align	4


	//----- nvinfo : EIATTR_CUDA_API_VERSION
	.align		4
        /*0000*/ 	.byte	0x04, 0x37
        /*0002*/ 	.short	(.L_9 - .L_8)
.L_8:
        /*0004*/ 	.word	0x0000007c


	//----- nvinfo : EIATTR_SW2861232_WAR
	.align		4
.L_9:
        /*0008*/ 	.byte	0x01, 0x35
	.zero		2


	//----- nvinfo : EIATTR_PARAM_CBANK
	.align		4
        /*000c*/ 	.byte	0x04, 0x0a
        /*000e*/ 	.short	(.L_11 - .L_10)
	.align		4
.L_10:
        /*0010*/ 	.word	index@(.nv.constant0.triton_poi_fused__to_copy_1)
        /*0014*/ 	.short	0x0160
        /*0016*/ 	.short	0x0020


	//----- nvinfo : EIATTR_CBANK_PARAM_SIZE
	.align		4
.L_11:
        /*0018*/ 	.byte	0x03, 0x19
        /*001a*/ 	.short	0x0020


	//----- nvinfo : EIATTR_KPARAM_INFO
	.align		4
        /*001c*/ 	.byte	0x04, 0x17
        /*001e*/ 	.short	(.L_13 - .L_12)
.L_12:
        /*0020*/ 	.word	0x00000000
        /*0024*/ 	.short	0x0003
        /*0026*/ 	.short	0x0018
        /*0028*/ 	.byte	0x00, 0xf4, 0x21, 0x00


	//----- nvinfo : EIATTR_KPARAM_INFO
	.align		4
.L_13:
        /*002c*/ 	.byte	0x04, 0x17
        /*002e*/ 	.short	(.L_15 - .L_14)
.L_14:
        /*0030*/ 	.word	0x00000000
        /*0034*/ 	.short	0x0002
        /*0036*/ 	.short	0x0010
        /*0038*/ 	.byte	0x00, 0xf0, 0x11, 0x00


	//----- nvinfo : EIATTR_KPARAM_INFO
	.align		4
.L_15:
        /*003c*/ 	.byte	0x04, 0x17
        /*003e*/ 	.short	(.L_17 - .L_16)
.L_16:
        /*0040*/ 	.word	0x00000000
        /*0044*/ 	.short	0x0001
        /*0046*/ 	.short	0x0008
        /*0048*/ 	.byte	0x00, 0xf4, 0x21, 0x00


	//----- nvinfo : EIATTR_KPARAM_INFO
	.align		4
.L_17:
        /*004c*/ 	.byte	0x04, 0x17
        /*004e*/ 	.short	(.L_19 - .L_18)
.L_18:
        /*0050*/ 	.word	0x00000000
        /*0054*/ 	.short	0x0000
        /*0056*/ 	.short	0x0000
        /*0058*/ 	.byte	0x00, 0xf4, 0x21, 0x00


	//----- nvinfo : EIATTR_MAXREG_COUNT
	.align		4
.L_19:
        /*005c*/ 	.byte	0x03, 0x1b
        /*005e*/ 	.short	0x00ff


	//----- nvinfo : EIATTR_EXIT_INSTR_OFFSETS
	.align		4
        /*0060*/ 	.byte	0x04, 0x1c
        /*0062*/ 	.short	(.L_21 - .L_20)


	//   ....[0]....
.L_20:
        /*0064*/ 	.word	0x00000120


	//----- nvinfo : EIATTR_REQNTID
	.align		4
.L_21:
        /*0068*/ 	.byte	0x04, 0x10
        /*006a*/ 	.short	(.L_23 - .L_22)
.L_22:
        /*006c*/ 	.word	0x00000080
        /*0070*/ 	.word	0x00000001
        /*0074*/ 	.word	0x00000001
.L_23:


//--------------------- .nv.callgraph             --------------------------
	.section	.nv.callgraph,"",@"SHT_CUDA_CALLGRAPH"
	.align	4
	.sectionentsize	8
	.align		4
        /*0000*/ 	.word	0x00000000
	.align		4
        /*0004*/ 	.word	0xffffffff
	.align		4
        /*0008*/ 	.word	0x00000000
	.align		4
        /*000c*/ 	.word	0xfffffffe
	.align		4
        /*0010*/ 	.word	0x00000000
	.align		4
        /*0014*/ 	.word	0xfffffffd
	.align		4
        /*0018*/ 	.word	0x00000000
	.align		4
        /*001c*/ 	.word	0xfffffffc


//--------------------- .nv.rel.action            --------------------------
	.section	.nv.rel.action,"",@"SHT_CUDA_RELOCINFO"
	.align	8
	.sectionentsize	8
        /*0000*/ 	.byte	0x73, 0x00, 0x00, 0x00, 0x00, 0x00, 0x00, 0x00, 0x00, 0x00, 0x00, 0x11, 0x25, 0x00, 0x05, 0x36


//--------------------- .nv.constant0.triton_poi_fused__to_copy_1 --------------------------
	.section	.nv.constant0.triton_poi_fused__to_copy_1,"a",@progbits
	.sectionflags	@""
	.align	4
.nv.constant0.triton_poi_fused__to_copy_1:
	.zero		384


//--------------------- .text.triton_poi_fused__to_copy_1 --------------------------
	.section	.text.triton_poi_fused__to_copy_1,"ax",@progbits
	.sectioninfo	@"SHI_REGISTERS=20"
	.align	128
        .global         triton_poi_fused__to_copy_1
        .type           triton_poi_fused__to_copy_1,@function
        .size           triton_poi_fused__to_copy_1,(.L_x_1 - triton_poi_fused__to_copy_1)
        .other          triton_poi_fused__to_copy_1,@"STO_CUDA_ENTRY STV_DEFAULT"
triton_poi_fused__to_copy_1:
.text.triton_poi_fused__to_copy_1:
[----:B------:R-:W-:Y:S02]  /*0000*/  IMAD.MOV.U32 R1, RZ, RZ, c[0x0][0x28] ;  /* 0x00000a00ff017624 */ /* 0x000fe400078e00ff */
[----:B------:R-:W0:Y:S01]  /*0010*/  S2R R0, SR_TID.X ;  /* 0x0000000000007919 */ /* 0x000e220000002100 */
[----:B------:R-:W-:Y:S01]  /*0020*/  MOV R5, 0x4 ;  /* 0x0000000400057802 */ /* 0x000fe20000000f00 */
[----:B------:R-:W-:Y:S02]  /*0030*/  ULDC.64 UR4, c[0x0][0x118] ;  /* 0x0000460000047ab9 */ /* 0x000fe40000000a00 */
[----:B------:R-:W1:Y:S01]  /*0040*/  S2R R3, SR_CTAID.X ;  /* 0x0000000000037919 */ /* 0x000e620000002500 */
[----:B0-----:R-:W-:-:S05]  /*0050*/  IMAD.SHL.U32 R0, R0, 0x8, RZ ;  /* 0x0000000800007824 */ /* 0x001fca00078e00ff */
[----:B------:R-:W-:-:S05]  /*0060*/  LOP3.LUT R0, R0, 0x3f8, RZ, 0xc0, !PT ;  /* 0x000003f800007812 */ /* 0x000fca00078ec0ff */
[----:B-1----:R-:W-:-:S04]  /*0070*/  IMAD R0, R3, 0x400, R0 ;  /* 0x0000040003007824 */ /* 0x002fc800078e0200 */
[----:B------:R-:W-:-:S05]  /*0080*/  IMAD.WIDE R2, R0, R5, c[0x0][0x160] ;  /* 0x0000580000027625 */ /* 0x000fca00078e0205 */
[----:B------:R-:W2:Y:S04]  /*0090*/  LDG.E.128 R4, [R2.64] ;  /* 0x0000000402047981 */ /* 0x000ea8000c1e1d00 */
[----:B------:R-:W3:Y:S01]  /*00a0*/  LDG.E.128 R8, [R2.64+0x10] ;  /* 0x0000100402087981 */ /* 0x000ee2000c1e1d00 */
[----:B------:R-:W-:Y:S02]  /*00b0*/  MOV R17, 0x2 ;  /* 0x0000000200117802 */ /* 0x000fe40000000f00 */
[----:B--2---:R-:W-:-:S03]  /*00c0*/  F2FP.BF16.PACK_AB R12, R5, R4 ;  /* 0x00000004050c723e */ /* 0x004fc600000010ff */
[----:B------:R-:W-:Y:S01]  /*00d0*/  IMAD.WIDE R4, R0, R17, c[0x0][0x168] ;  /* 0x00005a0000047625 */ /* 0x000fe200078e0211 */
[----:B------:R-:W-:Y:S02]  /*00e0*/  F2FP.BF16.PACK_AB R13, R7, R6 ;  /* 0x00000006070d723e */ /* 0x000fe400000010ff */
[----:B---3--:R-:W-:Y:S02]  /*00f0*/  F2FP.BF16.PACK_AB R14, R9, R8 ;  /* 0x00000008090e723e */ /* 0x008fe400000010ff */
[----:B------:R-:W-:-:S05]  /*0100*/  F2FP.BF16.PACK_AB R15, R11, R10 ;  /* 0x0000000a0b0f723e */ /* 0x000fca00000010ff */
[----:B------:R-:W-:Y:S01]  /*0110*/  STG.E.128 [R4.64], R12 ;  /* 0x0000000c04007986 */ /* 0x000fe2000c101d04 */
[----:B------:R-:W-:Y:S05]  /*0120*/  EXIT ;  /* 0x000000000000794d */ /* 0x000fea0003800000 */
.L_x_0:
[----:B------:R-:W-:-:S00]  /*0130*/  BRA `(.L_x_0) ;  /* 0xfffffff000007947 */ /* 0x000fc0000383ffff */
[----:B------:R-:W-:-:S00]  /*0140*/  NOP ;  /* 0x0000000000007918 */ /* 0x000fc00000000000 */
        /* <DEDUP_REMOVED lines=11> */
.L_x_1:
